	.headerflags	@"EF_CUDA_TEXMODE_UNIFIED EF_CUDA_64BIT_ADDRESS EF_CUDA_ACCELERATORS EF_CUDA_SM90 EF_CUDA_VIRTUAL_SM(EF_CUDA_SM90)"
	.elftype	@"ET_EXEC"


//--------------------- .nv.info                  --------------------------
	.section	.nv.info,"",@"SHT_CUDA_INFO"
	.align	4


	//----- nvinfo : EIATTR_REGCOUNT
	.align		4
        /*0000*/ 	.byte	0x04, 0x2f
        /*0002*/ 	.short	(.L_4 - .L_3)
	.align		4
.L_3:
        /*0004*/ 	.word	index@(triton_red_fused__to_copy_add_div_embedding_dense_backward_mul_pow_sum_13)
        /*0008*/ 	.word	0x00000020


	//----- nvinfo : EIATTR_MIN_STACK_SIZE
	.align		4
.L_4:
        /*000c*/ 	.byte	0x04, 0x12
        /*000e*/ 	.short	(.L_6 - .L_5)
	.align		4
.L_5:
        /*0010*/ 	.word	index@(triton_red_fused__to_copy_add_div_embedding_dense_backward_mul_pow_sum_13)
        /*0014*/ 	.word	0x00000000


	//----- nvinfo : EIATTR_FRAME_SIZE
	.align		4
.L_6:
        /*0018*/ 	.byte	0x04, 0x11
        /*001a*/ 	.short	(.L_8 - .L_7)
	.align		4
.L_7:
        /*001c*/ 	.word	index@(triton_red_fused__to_copy_add_div_embedding_dense_backward_mul_pow_sum_13)
        /*0020*/ 	.word	0x00000000


	//----- nvinfo : EIATTR_MIN_STACK_SIZE
	.align		4
.L_8:
        /*0024*/ 	.byte	0x04, 0x12
        /*0026*/ 	.short	(.L_10 - .L_9)
	.align		4
.L_9:
        /*0028*/ 	.word	index@(triton_red_fused__to_copy_add_div_embedding_dense_backward_mul_pow_sum_13)
        /*002c*/ 	.word	0x00000000
.L_10:


//--------------------- .nv.info.triton_red_fused__to_copy_add_div_embedding_dense_backward_mul_pow_sum_13 --------------------------
	.section	.nv.info.triton_red_fused__to_copy_add_div_embedding_dense_backward_mul_pow_sum_13,"",@"SHT_CUDA_INFO"
	.sectionflags	@""
	.align	4


	//----- nvinfo : EIATTR_CUDA_API_VERSION
	.align		4
        /*0000*/ 	.byte	0x04, 0x37
        /*0002*/ 	.short	(.L_12 - .L_11)
.L_11:
        /*0004*/ 	.word	0x0000007c


	//----- nvinfo : EIATTR_KPARAM_INFO
	.align		4
.L_12:
        /*0008*/ 	.byte	0x04, 0x17
        /*000a*/ 	.short	(.L_14 - .L_13)
.L_13:
        /*000c*/ 	.word	0x00000000
        /*0010*/ 	.short	0x000b
        /*0012*/ 	.short	0x0050
        /*0014*/ 	.byte	0x00, 0xf4, 0x21, 0x00


	//----- nvinfo : EIATTR_KPARAM_INFO
	.align		4
.L_14:
        /*0018*/ 	.byte	0x04, 0x17
        /*001a*/ 	.short	(.L_16 - .L_15)
.L_15:
        /*001c*/ 	.word	0x00000000
        /*0020*/ 	.short	0x000a
        /*0022*/ 	.short	0x004c
        /*0024*/ 	.byte	0x00, 0xf0, 0x11, 0x00


	//----- nvinfo : EIATTR_KPARAM_INFO
	.align		4
.L_16:
        /*0028*/ 	.byte	0x04, 0x17
        /*002a*/ 	.short	(.L_18 - .L_17)
.L_17:
        /*002c*/ 	.word	0x00000000
        /*0030*/ 	.short	0x0009
        /*0032*/ 	.short	0x0048
        /*0034*/ 	.byte	0x00, 0xf0, 0x11, 0x00


	//----- nvinfo : EIATTR_KPARAM_INFO
	.align		4
.L_18:
        /*0038*/ 	.byte	0x04, 0x17
        /*003a*/ 	.short	(.L_20 - .L_19)
.L_19:
        /*003c*/ 	.word	0x00000000
        /*0040*/ 	.short	0x0008
        /*0042*/ 	.short	0x0040
        /*0044*/ 	.byte	0x00, 0xf4, 0x21, 0x00


	//----- nvinfo : EIATTR_KPARAM_INFO
	.align		4
.L_20:
        /*0048*/ 	.byte	0x04, 0x17
        /*004a*/ 	.short	(.L_22 - .L_21)
.L_21:
        /*004c*/ 	.word	0x00000000
        /*0050*/ 	.short	0x0007
        /*0052*/ 	.short	0x0038
        /*0054*/ 	.byte	0x00, 0xf4, 0x21, 0x00


	//----- nvinfo : EIATTR_KPARAM_INFO
	.align		4
.L_22:
        /*0058*/ 	.byte	0x04, 0x17
        /*005a*/ 	.short	(.L_24 - .L_23)
.L_23:
        /*005c*/ 	.word	0x00000000
        /*0060*/ 	.short	0x0006
        /*0062*/ 	.short	0x0030
        /*0064*/ 	.byte	0x00, 0xf4, 0x21, 0x00


	//----- nvinfo : EIATTR_KPARAM_INFO
	.align		4
.L_24:
        /*0068*/ 	.byte	0x04, 0x17
        /*006a*/ 	.short	(.L_26 - .L_25)
.L_25:
        /*006c*/ 	.word	0x00000000
        /*0070*/ 	.short	0x0005
        /*0072*/ 	.short	0x0028
        /*0074*/ 	.byte	0x00, 0xf4, 0x21, 0x00


	//----- nvinfo : EIATTR_KPARAM_INFO
	.align		4
.L_26:
        /*0078*/ 	.byte	0x04, 0x17
        /*007a*/ 	.short	(.L_28 - .L_27)
.L_27:
        /*007c*/ 	.word	0x00000000
        /*0080*/ 	.short	0x0004
        /*0082*/ 	.short	0x0020
        /*0084*/ 	.byte	0x00, 0xf4, 0x21, 0x00


	//----- nvinfo : EIATTR_KPARAM_INFO
	.align		4
.L_28:
        /*0088*/ 	.byte	0x04, 0x17
        /*008a*/ 	.short	(.L_30 - .L_29)
.L_29:
        /*008c*/ 	.word	0x00000000
        /*0090*/ 	.short	0x0003
        /*0092*/ 	.short	0x0018
        /*0094*/ 	.byte	0x00, 0xf4, 0x21, 0x00


	//----- nvinfo : EIATTR_KPARAM_INFO
	.align		4
.L_30:
        /*0098*/ 	.byte	0x04, 0x17
        /*009a*/ 	.short	(.L_32 - .L_31)
.L_31:
        /*009c*/ 	.word	0x00000000
        /*00a0*/ 	.short	0x0002
        /*00a2*/ 	.short	0x0010
        /*00a4*/ 	.byte	0x00, 0xf4, 0x21, 0x00


	//----- nvinfo : EIATTR_KPARAM_INFO
	.align		4
.L_32:
        /*00a8*/ 	.byte	0x04, 0x17
        /*00aa*/ 	.short	(.L_34 - .L_33)
.L_33:
        /*00ac*/ 	.word	0x00000000
        /*00b0*/ 	.short	0x0001
        /*00b2*/ 	.short	0x0008
        /*00b4*/ 	.byte	0x00, 0xf4, 0x21, 0x00


	//----- nvinfo : EIATTR_KPARAM_INFO
	.align		4
.L_34:
        /*00b8*/ 	.byte	0x04, 0x17
        /*00ba*/ 	.short	(.L_36 - .L_35)
.L_35:
        /*00bc*/ 	.word	0x00000000
        /*00c0*/ 	.short	0x0000
        /*00c2*/ 	.short	0x0000
        /*00c4*/ 	.byte	0x00, 0xf4, 0x21, 0x00


	//----- nvinfo : EIATTR_SPARSE_MMA_MASK
	.align		4
.L_36:
        /*00c8*/ 	.byte	0x03, 0x50
        /*00ca*/ 	.short	0x0000


	//----- nvinfo : EIATTR_MAXREG_COUNT
	.align		4
        /*00cc*/ 	.byte	0x03, 0x1b
        /*00ce*/ 	.short	0x00ff


	//----- nvinfo : EIATTR_EXTERNS
	.align		4
        /*00d0*/ 	.byte	0x04, 0x0f
        /*00d2*/ 	.short	(.L_38 - .L_37)


	//   ....[0]....
	.align		4
.L_37:
        /*00d4*/ 	.word	index@(__assertfail)


	//----- nvinfo : EIATTR_COOP_GROUP_MASK_REGIDS
	.align		4
.L_38:
        /*00d8*/ 	.byte	0x04, 0x29
        /*00da*/ 	.short	(.L_40 - .L_39)


	//   ....[0]....
.L_39:
        /*00dc*/ 	.word	0xffffffff


	//   ....[1]....
        /*00e0*/ 	.word	0xffffffff


	//   ....[2]....
        /*00e4*/ 	.word	0xffffffff


	//   ....[3]....
        /*00e8*/ 	.word	0xffffffff


	//----- nvinfo : EIATTR_COOP_GROUP_INSTR_OFFSETS
	.align		4
.L_40:
        /*00ec*/ 	.byte	0x04, 0x28
        /*00ee*/ 	.short	(.L_42 - .L_41)


	//   ....[0]....
.L_41:
        /*00f0*/ 	.word	0x00000730


	//   ....[1]....
        /*00f4*/ 	.word	0x00000750


	//   ....[2]....
        /*00f8*/ 	.word	0x00000780


	//   ....[3]....
        /*00fc*/ 	.word	0x000007c0


	//----- nvinfo : EIATTR_SYSCALL_OFFSETS
	.align		4
.L_42:
        /*0100*/ 	.byte	0x04, 0x46
        /*0102*/ 	.short	(.L_44 - .L_43)


	//   ....[0]....
.L_43:
        /*0104*/ 	.word	0x00001250


	//----- nvinfo : EIATTR_EXIT_INSTR_OFFSETS
	.align		4
.L_44:
        /*0108*/ 	.byte	0x04, 0x1c
        /*010a*/ 	.short	(.L_46 - .L_45)


	//   ....[0]....
.L_45:
        /*010c*/ 	.word	0x00001150


	//----- nvinfo : EIATTR_REQNTID
	.align		4
.L_46:
        /*0110*/ 	.byte	0x04, 0x10
        /*0112*/ 	.short	(.L_48 - .L_47)
.L_47:
        /*0114*/ 	.word	0x00000100
        /*0118*/ 	.word	0x00000001
        /*011c*/ 	.word	0x00000001


	//----- nvinfo : EIATTR_CRS_STACK_SIZE
	.align		4
.L_48:
        /*0120*/ 	.byte	0x04, 0x1e
        /*0122*/ 	.short	(.L_50 - .L_49)
.L_49:
        /*0124*/ 	.word	0x00000000


	//----- nvinfo : EIATTR_CBANK_PARAM_SIZE
	.align		4
.L_50:
        /*0128*/ 	.byte	0x03, 0x19
        /*012a*/ 	.short	0x0058


	//----- nvinfo : EIATTR_PARAM_CBANK
	.align		4
        /*012c*/ 	.byte	0x04, 0x0a
        /*012e*/ 	.short	(.L_52 - .L_51)
	.align		4
.L_51:
        /*0130*/ 	.word	index@(.nv.constant0.triton_red_fused__to_copy_add_div_embedding_dense_backward_mul_pow_sum_13)
        /*0134*/ 	.short	0x0210
        /*0136*/ 	.short	0x0058


	//----- nvinfo : EIATTR_SW_WAR
	.align		4
.L_52:
        /*0138*/ 	.byte	0x04, 0x36
        /*013a*/ 	.short	(.L_54 - .L_53)
.L_53:
        /*013c*/ 	.word	0x00000008
.L_54:


//--------------------- .nv.callgraph             --------------------------
	.section	.nv.callgraph,"",@"SHT_CUDA_CALLGRAPH"
	.align	4
	.sectionentsize	8
	.align		4
        /*0000*/ 	.word	0x00000000
	.align		4
        /*0004*/ 	.word	0xffffffff
	.align		4
        /*0008*/ 	.word	index@(triton_red_fused__to_copy_add_div_embedding_dense_backward_mul_pow_sum_13)
	.align		4
        /*000c*/ 	.word	index@(__assertfail)
	.align		4
        /*0010*/ 	.word	0x00000000
	.align		4
        /*0014*/ 	.word	0xfffffffe
	.align		4
        /*0018*/ 	.word	0x00000000
	.align		4
        /*001c*/ 	.word	0xfffffffd
	.align		4
        /*0020*/ 	.word	0x00000000
	.align		4
        /*0024*/ 	.word	0xfffffffc


//--------------------- .nv.constant4             --------------------------
	.section	.nv.constant4,"a",@progbits
	.align	8
	.align		8
.nv.constant4:
        /*0000*/ 	.dword	__assertfail
	.align		8
        /*0008*/ 	.dword	assertFunc_0
	.align		8
        /*0010*/ 	.dword	assertFile_0
	.align		8
        /*0018*/ 	.dword	assertMessage_0


//--------------------- .text.triton_red_fused__to_copy_add_div_embedding_dense_backward_mul_pow_sum_13 --------------------------
	.section	.text.triton_red_fused__to_copy_add_div_embedding_dense_backward_mul_pow_sum_13,"ax",@progbits
	.sectionflags	@"SHF_BARRIERS=1"
	.align	128
        .global         triton_red_fused__to_copy_add_div_embedding_dense_backward_mul_pow_sum_13
        .type           triton_red_fused__to_copy_add_div_embedding_dense_backward_mul_pow_sum_13,@function
        .size           triton_red_fused__to_copy_add_div_embedding_dense_backward_mul_pow_sum_13,(.L_x_7 - triton_red_fused__to_copy_add_div_embedding_dense_backward_mul_pow_sum_13)
        .other          triton_red_fused__to_copy_add_div_embedding_dense_backward_mul_pow_sum_13,@"STO_CUDA_ENTRY STV_DEFAULT"
triton_red_fused__to_copy_add_div_embedding_dense_backward_mul_pow_sum_13:
.text.triton_red_fused__to_copy_add_div_embedding_dense_backward_mul_pow_sum_13:
[----:B------:R-:W0:Y:S02]  /*0000*/  LDC R1, c[0x0][0x28] ;  /* 0x00000a00ff017b82 */ /* 0x000e240000000800 */
[----:B------:R-:W1:Y:S01]  /*0010*/  S2R R2, SR_TID.X ;  /* 0x0000000000027919 */ /* 0x000e620000002100 */
[----:B------:R-:W2:Y:S01]  /*0020*/  S2UR UR4, SR_CTAID.X ;  /* 0x00000000000479c3 */ /* 0x000ea20000002500 */
[----:B------:R-:W-:Y:S01]  /*0030*/  HFMA2.MMA R6, -RZ, RZ, 0, 0 ;  /* 0x00000000ff067435 */ /* 0x000fe200000001ff */
[----:B------:R-:W-:Y:S01]  /*0040*/  ULDC UR5, c[0x0][0x258] ;  /* 0x0000960000057ab9 */ /* 0x000fe20000000800 */
[----:B------:R-:W-:Y:S02]  /*0050*/  CS2R R22, SRZ ;  /* 0x0000000000167805 */ /* 0x000fe4000001ff00 */
[----:B------:R-:W-:Y:S01]  /*0060*/  MOV R5, 0xffffffc0 ;  /* 0xffffffc000057802 */ /* 0x000fe20000000f00 */
[----:B------:R-:W-:Y:S01]  /*0070*/  IMAD.MOV.U32 R4, RZ, RZ, RZ ;  /* 0x000000ffff047224 */ /* 0x000fe200078e00ff */
[----:B------:R-:W-:Y:S01]  /*0080*/  MOV R8, 0xffffffff ;  /* 0xffffffff00087802 */ /* 0x000fe20000000f00 */
[----:B------:R-:W3:Y:S01]  /*0090*/  LDC.64 R24, c[0x0][0x228] ;  /* 0x00008a00ff187b82 */ /* 0x000ee20000000a00 */
[----:B--2---:R-:W-:Y:S01]  /*00a0*/  USHF.L.U32 UR4, UR4, 0x4, URZ ;  /* 0x0000000404047899 */ /* 0x004fe2000800063f */
[----:B-1----:R-:W-:-:S02]  /*00b0*/  SHF.R.U32.HI R7, RZ, 0x4, R2 ;  /* 0x00000004ff077819 */ /* 0x002fc40000011602 */
[----:B------:R-:W-:Y:S02]  /*00c0*/  SHF.R.U32.HI R9, RZ, 0x6, R2 ;  /* 0x00000006ff097819 */ /* 0x000fe40000011602 */
[C---:B------:R-:W-:Y:S02]  /*00d0*/  LOP3.LUT R3, R2.reuse, 0xf, RZ, 0xc0, !PT ;  /* 0x0000000f02037812 */ /* 0x040fe400078ec0ff */
[----:B------:R-:W-:Y:S02]  /*00e0*/  SGXT.U32 R7, R7, 0x4 ;  /* 0x000000040707781a */ /* 0x000fe40000000000 */
[----:B------:R-:W-:Y:S01]  /*00f0*/  SHF.L.U32 R2, R2, 0x2, RZ ;  /* 0x0000000202027819 */ /* 0x000fe200000006ff */
[----:B---3--:R-:W-:Y:S01]  /*0100*/  IMAD.WIDE.U32 R24, R3, 0x8, R24 ;  /* 0x0000000803187825 */ /* 0x008fe200078e0018 */
[----:B------:R-:W-:Y:S02]  /*0110*/  SGXT.U32 R9, R9, 0x2 ;  /* 0x000000020909781a */ /* 0x000fe40000000000 */
[----:B------:R-:W-:-:S02]  /*0120*/  LOP3.LUT R7, R7, UR4, RZ, 0xfc, !PT ;  /* 0x0000000407077c12 */ /* 0x000fc4000f8efcff */
[----:B------:R-:W-:Y:S02]  /*0130*/  LOP3.LUT R2, R2, 0x3c, RZ, 0xc0, !PT ;  /* 0x0000003c02027812 */ /* 0x000fe400078ec0ff */
[----:B------:R-:W-:Y:S02]  /*0140*/  LOP3.LUT R9, R9, UR4, RZ, 0xfc, !PT ;  /* 0x0000000409097c12 */ /* 0x000fe4000f8efcff */
[----:B------:R-:W-:Y:S02]  /*0150*/  LEA R26, R7, R2, 0xc ;  /* 0x00000002071a7211 */ /* 0x000fe400078e60ff */
[----:B------:R-:W-:Y:S02]  /*0160*/  MOV R0, R24 ;  /* 0x0000001800007202 */ /* 0x000fe40000000f00 */
[----:B------:R-:W-:Y:S02]  /*0170*/  MOV R3, R25 ;  /* 0x0000001900037202 */ /* 0x000fe40000000f00 */
[----:B------:R-:W-:-:S02]  /*0180*/  LOP3.LUT R2, R9, 0x8, RZ, 0xfc, !PT ;  /* 0x0000000809027812 */ /* 0x000fc400078efcff */
[----:B------:R-:W-:Y:S01]  /*0190*/  ISETP.GE.AND P4, PT, R7, UR5, PT ;  /* 0x0000000507007c0c */ /* 0x000fe2000bf86270 */
[----:B------:R-:W-:-:S12]  /*01a0*/  ULDC.64 UR4, c[0x0][0x208] ;  /* 0x0000820000047ab9 */ /* 0x000fd80000000a00 */
.L_x_0:
[----:B------:R-:W1:Y:S01]  /*01b0*/  LDC.64 R18, c[0x0][0x210] ;  /* 0x00008400ff127b82 */ /* 0x000e620000000a00 */
[----:B------:R-:W-:Y:S02]  /*01c0*/  IADD3 R5, P0, R5, 0x40, RZ ;  /* 0x0000004005057810 */ /* 0x000fe40007f1e0ff */
[----:B------:R-:W-:Y:S02]  /*01d0*/  CS2R R10, SRZ ;  /* 0x00000000000a7805 */ /* 0x000fe4000001ff00 */
[----:B------:R-:W-:Y:S02]  /*01e0*/  CS2R R12, SRZ ;  /* 0x00000000000c7805 */ /* 0x000fe4000001ff00 */
[----:B------:R-:W-:Y:S01]  /*01f0*/  LOP3.LUT R21, R26, R5, RZ, 0xfc, !PT ;  /* 0x000000051a157212 */ /* 0x000fe200078efcff */
[----:B------:R-:W2:Y:S08]  /*0200*/  LDC.64 R16, c[0x0][0x218] ;  /* 0x00008600ff107b82 */ /* 0x000eb00000000a00 */
[----:B------:R-:W3:Y:S01]  /*0210*/  LDC.64 R28, c[0x0][0x220] ;  /* 0x00008800ff1c7b82 */ /* 0x000ee20000000a00 */
[----:B-1----:R-:W-:Y:S01]  /*0220*/  IMAD.WIDE R18, R21, 0x2, R18 ;  /* 0x0000000215127825 */ /* 0x002fe200078e0212 */
[----:B------:R-:W-:-:S04]  /*0230*/  CS2R R14, SRZ ;  /* 0x00000000000e7805 */ /* 0x000fc8000001ff00 */
[----:B------:R1:W4:Y:S01]  /*0240*/  @!P4 LDG.E.EL.64 R10, desc[UR4][R18.64] ;  /* 0x00000004120ac981 */ /* 0x000322000c2e1b00 */
[----:B--2---:R-:W-:-:S05]  /*0250*/  IMAD.WIDE R16, R21, 0x2, R16 ;  /* 0x0000000215107825 */ /* 0x004fca00078e0210 */
[----:B------:R-:W2:Y:S01]  /*0260*/  @!P4 LDG.E.EL.64 R12, desc[UR4][R16.64] ;  /* 0x00000004100cc981 */ /* 0x000ea2000c2e1b00 */
[----:B-1----:R-:W1:Y:S01]  /*0270*/  LDC.64 R18, c[0x0][0x230] ;  /* 0x00008c00ff127b82 */ /* 0x002e620000000a00 */
[----:B---3--:R-:W-:-:S05]  /*0280*/  IMAD.WIDE R28, R21, 0x2, R28 ;  /* 0x00000002151c7825 */ /* 0x008fca00078e021c */
[----:B------:R-:W3:Y:S04]  /*0290*/  @!P4 LDG.E.EL.64 R14, desc[UR4][R28.64] ;  /* 0x000000041c0ec981 */ /* 0x000ee8000c2e1b00 */
[----:B------:R5:W3:Y:S01]  /*02a0*/  LDG.E.EL.64 R16, desc[UR4][R24.64] ;  /* 0x0000000418107981 */ /* 0x000ae2000c2e1b00 */
[----:B-1----:R-:W-:Y:S01]  /*02b0*/  IMAD.WIDE R18, R21, 0x2, R18 ;  /* 0x0000000215127825 */ /* 0x002fe200078e0212 */
[----:B------:R-:W-:-:S06]  /*02c0*/  CS2R R20, SRZ ;  /* 0x0000000000147805 */ /* 0x000fcc000001ff00 */
[----:B------:R1:W3:Y:S01]  /*02d0*/  @!P4 LDG.E.EL.64 R20, desc[UR4][R18.64] ;  /* 0x000000041214c981 */ /* 0x0002e2000c2e1b00 */
[----:B------:R-:W-:Y:S02]  /*02e0*/  IADD3.X R8, RZ, R8, RZ, P0, !PT ;  /* 0x00000008ff087210 */ /* 0x000fe400007fe4ff */
[----:B------:R-:W-:-:S04]  /*02f0*/  ISETP.GE.U32.AND P0, PT, R5, 0xfc0, PT ;  /* 0x00000fc00500780c */ /* 0x000fc80003f06070 */
[----:B------:R-:W-:Y:S02]  /*0300*/  ISETP.GE.U32.AND.EX P0, PT, R8, RZ, PT, P0 ;  /* 0x000000ff0800720c */ /* 0x000fe40003f06100 */
[----:B-----5:R-:W-:-:S04]  /*0310*/  IADD3 R24, P1, R24, 0x80, RZ ;  /* 0x0000008018187810 */ /* 0x020fc80007f3e0ff */
[----:B------:R-:W-:Y:S01]  /*0320*/  IADD3.X R25, RZ, R25, RZ, P1, !PT ;  /* 0x00000019ff197210 */ /* 0x000fe20000ffe4ff */
[----:B----4-:R-:W-:Y:S02]  /*0330*/  HADD2.F32 R27, -RZ, R10.H0_H0 ;  /* 0x2000000aff1b7230 */ /* 0x010fe40000004100 */
[----:B-1----:R-:W-:Y:S02]  /*0340*/  HADD2.F32 R18, -RZ, R10.H1_H1 ;  /* 0x3000000aff127230 */ /* 0x002fe40000004100 */
[----:B--2---:R-:W-:Y:S02]  /*0350*/  HADD2.F32 R10, -RZ, R12.H0_H0 ;  /* 0x2000000cff0a7230 */ /* 0x004fe40000004100 */
[----:B------:R-:W-:Y:S02]  /*0360*/  HADD2.F32 R12, -RZ, R12.H1_H1 ;  /* 0x3000000cff0c7230 */ /* 0x000fe40000004100 */
[----:B------:R-:W-:-:S03]  /*0370*/  HADD2.F32 R28, -RZ, R13.H0_H0 ;  /* 0x2000000dff1c7230 */ /* 0x000fc60000004100 */
[----:B------:R-:W-:Y:S01]  /*0380*/  FADD R12, R18, R12 ;  /* 0x0000000c120c7221 */ /* 0x000fe20000000000 */
[----:B------:R-:W-:Y:S02]  /*0390*/  HADD2.F32 R18, -RZ, R13.H1_H1 ;  /* 0x3000000dff127230 */ /* 0x000fe40000004100 */
[----:B------:R-:W-:Y:S01]  /*03a0*/  FADD R10, R27, R10 ;  /* 0x0000000a1b0a7221 */ /* 0x000fe20000000000 */
[----:B---3--:R-:W-:Y:S02]  /*03b0*/  HADD2.F32 R13, -RZ, R14.H0_H0 ;  /* 0x2000000eff0d7230 */ /* 0x008fe40000004100 */
[----:B------:R-:W-:-:S03]  /*03c0*/  HADD2.F32 R27, -RZ, R11.H0_H0 ;  /* 0x2000000bff1b7230 */ /* 0x000fc60000004100 */
[----:B------:R-:W-:Y:S01]  /*03d0*/  FADD R10, R13, R10 ;  /* 0x0000000a0d0a7221 */ /* 0x000fe20000000000 */
[----:B------:R-:W-:Y:S02]  /*03e0*/  HADD2.F32 R13, -RZ, R14.H1_H1 ;  /* 0x3000000eff0d7230 */ /* 0x000fe40000004100 */
[----:B------:R-:W-:Y:S01]  /*03f0*/  FADD R27, R27, R28 ;  /* 0x0000001c1b1b7221 */ /* 0x000fe20000000000 */
[----:B------:R-:W-:Y:S02]  /*0400*/  HADD2.F32 R14, -RZ, R15.H0_H0 ;  /* 0x2000000fff0e7230 */ /* 0x000fe40000004100 */
[----:B------:R-:W-:Y:S02]  /*0410*/  HADD2.F32 R11, -RZ, R11.H1_H1 ;  /* 0x3000000bff0b7230 */ /* 0x000fe40000004100 */
[----:B------:R-:W-:Y:S01]  /*0420*/  FADD R12, R13, R12 ;  /* 0x0000000c0d0c7221 */ /* 0x000fe20000000000 */
[----:B------:R-:W-:Y:S01]  /*0430*/  FADD R27, R14, R27 ;  /* 0x0000001b0e1b7221 */ /* 0x000fe20000000000 */
[----:B------:R-:W-:-:S02]  /*0440*/  HADD2.F32 R14, -RZ, R15.H1_H1 ;  /* 0x3000000fff0e7230 */ /* 0x000fc40000004100 */
[----:B------:R-:W-:Y:S02]  /*0450*/  HADD2.F32 R13, -RZ, R16.H0_H0 ;  /* 0x20000010ff0d7230 */ /* 0x000fe40000004100 */
[----:B------:R-:W-:Y:S02]  /*0460*/  HADD2.F32 R15, -RZ, R16.H1_H1 ;  /* 0x30000010ff0f7230 */ /* 0x000fe40000004100 */
[----:B------:R-:W-:Y:S02]  /*0470*/  HADD2.F32 R16, -RZ, R17.H0_H0 ;  /* 0x20000011ff107230 */ /* 0x000fe40000004100 */
[----:B------:R-:W-:-:S03]  /*0480*/  FADD R11, R11, R18 ;  /* 0x000000120b0b7221 */ /* 0x000fc60000000000 */
[----:B------:R-:W-:Y:S01]  /*0490*/  FMUL R27, R16, R27 ;  /* 0x0000001b101b7220 */ /* 0x000fe20000400000 */
[----:B------:R-:W-:Y:S02]  /*04a0*/  HADD2.F32 R16, -RZ, R17.H1_H1 ;  /* 0x30000011ff107230 */ /* 0x000fe40000004100 */
[----:B------:R-:W-:Y:S01]  /*04b0*/  FADD R11, R14, R11 ;  /* 0x0000000b0e0b7221 */ /* 0x000fe20000000000 */
[----:B------:R-:W-:Y:S01]  /*04c0*/  FMUL R14, R15, R12 ;  /* 0x0000000c0f0e7220 */ /* 0x000fe20000400000 */
[----:B------:R-:W-:Y:S01]  /*04d0*/  FMUL R10, R13, R10 ;  /* 0x0000000a0d0a7220 */ /* 0x000fe20000400000 */
[----:B------:R-:W-:Y:S02]  /*04e0*/  HADD2.F32 R15, -RZ, R21.H0_H0 ;  /* 0x20000015ff0f7230 */ /* 0x000fe40000004100 */
[----:B------:R-:W-:Y:S01]  /*04f0*/  FMUL R11, R16, R11 ;  /* 0x0000000b100b7220 */ /* 0x000fe20000400000 */
[----:B------:R-:W-:Y:S02]  /*0500*/  HADD2.F32 R12, -RZ, R20.H0_H0 ;  /* 0x20000014ff0c7230 */ /* 0x000fe40000004100 */
[----:B------:R-:W-:-:S02]  /*0510*/  HADD2.F32 R13, -RZ, R20.H1_H1 ;  /* 0x30000014ff0d7230 */ /* 0x000fc40000004100 */
[----:B------:R-:W-:Y:S02]  /*0520*/  HADD2.F32 R21, -RZ, R21.H1_H1 ;  /* 0x30000015ff157230 */ /* 0x000fe40000004100 */
[----:B------:R-:W-:Y:S01]  /*0530*/  @!P4 FFMA R23, R12, R10, R23 ;  /* 0x0000000a0c17c223 */ /* 0x000fe20000000017 */
[----:B------:R-:W-:Y:S01]  /*0540*/  @!P4 FFMA R6, R15, R27, R6 ;  /* 0x0000001b0f06c223 */ /* 0x000fe20000000006 */
[----:B------:R-:W-:Y:S01]  /*0550*/  @!P4 FFMA R4, R13, R14, R4 ;  /* 0x0000000e0d04c223 */ /* 0x000fe20000000004 */
[----:B------:R-:W-:Y:S01]  /*0560*/  @!P4 FFMA R22, R21, R11, R22 ;  /* 0x0000000b1516c223 */ /* 0x000fe20000000016 */
[----:B------:R-:W-:Y:S06]  /*0570*/  @!P0 BRA `(.L_x_0) ;  /* 0xfffffffc000c8947 */ /* 0x000fec000383ffff */
[----:B------:R-:W1:Y:S01]  /*0580*/  LDC.64 R10, c[0x0][0x238] ;  /* 0x00008e00ff0a7b82 */ /* 0x000e620000000a00 */
[----:B------:R-:W-:Y:S01]  /*0590*/  ULDC UR6, c[0x0][0x258] ;  /* 0x0000960000067ab9 */ /* 0x000fe20000000800 */
[C---:B------:R-:W-:Y:S02]  /*05a0*/  LOP3.LUT R8, R9.reuse, 0x4, RZ, 0xfc, !PT ;  /* 0x0000000409087812 */ /* 0x040fe400078efcff */
[----:B------:R-:W-:Y:S02]  /*05b0*/  CS2R R20, SRZ ;  /* 0x0000000000147805 */ /* 0x000fe4000001ff00 */
[----:B------:R-:W-:Y:S02]  /*05c0*/  ISETP.GE.AND P0, PT, R9, UR6, PT ;  /* 0x0000000609007c0c */ /* 0x000fe4000bf06270 */
[----:B------:R-:W-:Y:S02]  /*05d0*/  ISETP.GE.AND P1, PT, R8, UR6, PT ;  /* 0x0000000608007c0c */ /* 0x000fe4000bf26270 */
[----:B------:R-:W-:-:S02]  /*05e0*/  CS2R R18, SRZ ;  /* 0x0000000000127805 */ /* 0x000fc4000001ff00 */
[C---:B------:R-:W-:Y:S01]  /*05f0*/  LOP3.LUT R5, R9.reuse, 0xc, RZ, 0xfc, !PT ;  /* 0x0000000c09057812 */ /* 0x040fe200078efcff */
[----:B------:R-:W2:Y:S01]  /*0600*/  LDC.64 R12, c[0x0][0x248] ;  /* 0x00009200ff0c7b82 */ /* 0x000ea20000000a00 */
[----:B-1----:R-:W-:-:S05]  /*0610*/  IMAD.WIDE R24, R9, 0x8, R10 ;  /* 0x0000000809187825 */ /* 0x002fca00078e020a */
[----:B------:R-:W3:Y:S01]  /*0620*/  @!P0 LDG.E.EL.64 R20, desc[UR4][R24.64] ;  /* 0x0000000418148981 */ /* 0x000ee2000c2e1b00 */
[----:B------:R-:W-:-:S03]  /*0630*/  ISETP.GE.AND P0, PT, R2, UR6, PT ;  /* 0x0000000602007c0c */ /* 0x000fc6000bf06270 */
[----:B------:R-:W4:Y:S01]  /*0640*/  @!P1 LDG.E.EL.64 R18, desc[UR4][R24.64+0x20] ;  /* 0x0000200418129981 */ /* 0x000f22000c2e1b00 */
[----:B------:R-:W-:Y:S02]  /*0650*/  ISETP.GE.AND P1, PT, R5, UR6, PT ;  /* 0x0000000605007c0c */ /* 0x000fe4000bf26270 */
[----:B------:R-:W-:Y:S02]  /*0660*/  CS2R R14, SRZ ;  /* 0x00000000000e7805 */ /* 0x000fe4000001ff00 */
[----:B------:R-:W-:Y:S01]  /*0670*/  CS2R R16, SRZ ;  /* 0x0000000000107805 */ /* 0x000fe2000001ff00 */
[----:B------:R-:W-:-:S04]  /*0680*/  IMAD.WIDE R28, R7, 0x8, R10 ;  /* 0x00000008071c7825 */ /* 0x000fc800078e020a */
[----:B------:R-:W5:Y:S04]  /*0690*/  @!P0 LDG.E.EL.64 R14, desc[UR4][R24.64+0x40] ;  /* 0x00004004180e8981 */ /* 0x000f68000c2e1b00 */
[----:B------:R1:W5:Y:S01]  /*06a0*/  @!P1 LDG.E.EL.64 R16, desc[UR4][R24.64+0x60] ;  /* 0x0000600418109981 */ /* 0x000362000c2e1b00 */
[----:B------:R-:W-:Y:S01]  /*06b0*/  CS2R R10, SRZ ;  /* 0x00000000000a7805 */ /* 0x000fe2000001ff00 */
[----:B--2---:R-:W-:-:S04]  /*06c0*/  IMAD.WIDE R12, R7, 0x4, R12 ;  /* 0x00000004070c7825 */ /* 0x004fc800078e020c */
[----:B------:R-:W-:Y:S01]  /*06d0*/  IMAD.MOV.U32 R7, RZ, RZ, RZ ;  /* 0x000000ffff077224 */ /* 0x000fe200078e00ff */
[----:B------:R-:W2:Y:S05]  /*06e0*/  @!P4 LDG.E.EL.64 R10, desc[UR4][R28.64] ;  /* 0x000000041c0ac981 */ /* 0x000eaa000c2e1b00 */
[----:B------:R3:W2:Y:S01]  /*06f0*/  @!P4 LDG.E.EL R7, desc[UR4][R12.64] ;  /* 0x000000040c07c981 */ /* 0x0006a2000c2e1900 */
[----:B------:R-:W-:-:S04]  /*0700*/  FADD R23, R23, R4 ;  /* 0x0000000417177221 */ /* 0x000fc80000000000 */
[----:B------:R-:W-:-:S04]  /*0710*/  FADD R23, R6, R23 ;  /* 0x0000001706177221 */ /* 0x000fc80000000000 */
[----:B------:R-:W-:-:S05]  /*0720*/  FADD R23, R22, R23 ;  /* 0x0000001716177221 */ /* 0x000fca0000000000 */
[----:B------:R-:W1:Y:S02]  /*0730*/  SHFL.BFLY PT, R4, R23, 0x8, 0x1f ;  /* 0x0d001f0017047f89 */ /* 0x000e6400000e0000 */
[----:B01----:R-:W-:-:S05]  /*0740*/  FADD R4, R23, R4 ;  /* 0x0000000417047221 */ /* 0x003fca0000000000 */
[----:B------:R-:W0:Y:S02]  /*0750*/  SHFL.BFLY PT, R25, R4, 0x4, 0x1f ;  /* 0x0c801f0004197f89 */ /* 0x000e2400000e0000 */
[----:B0-----:R-:W-:Y:S02]  /*0760*/  FADD R25, R4, R25 ;  /* 0x0000001904197221 */ /* 0x001fe40000000000 */
[----:B------:R-:W0:Y:S03]  /*0770*/  S2R R4, SR_TID.X ;  /* 0x0000000000047919 */ /* 0x000e260000002100 */
[----:B------:R-:W1:Y:S02]  /*0780*/  SHFL.BFLY PT, R6, R25, 0x2, 0x1f ;  /* 0x0c401f0019067f89 */ /* 0x000e6400000e0000 */
[----:B-1----:R-:W-:Y:S01]  /*0790*/  FADD R6, R25, R6 ;  /* 0x0000000619067221 */ /* 0x002fe20000000000 */
[----:B------:R-:W-:Y:S01]  /*07a0*/  HFMA2.MMA R25, -RZ, RZ, 0, 0 ;  /* 0x00000000ff197435 */ /* 0x000fe200000001ff */
[----:B0-----:R-:W-:-:S03]  /*07b0*/  SHF.L.U32 R4, R4, 0x2, RZ ;  /* 0x0000000204047819 */ /* 0x001fc600000006ff */
[----:B------:R-:W0:Y:S02]  /*07c0*/  SHFL.BFLY PT, R27, R6, 0x1, 0x1f ;  /* 0x0c201f00061b7f89 */ /* 0x000e2400000e0000 */
[----:B0-----:R-:W-:-:S04]  /*07d0*/  FADD R6, R6, R27 ;  /* 0x0000001b06067221 */ /* 0x001fc80000000000 */
[----:B------:R-:W-:Y:S01]  /*07e0*/  FMUL R6, R6, -0.5 ;  /* 0xbf00000006067820 */ /* 0x000fe20000400000 */
[----:B---3--:R-:W-:Y:S02]  /*07f0*/  IADD3 R13, P1, R20, 0x1f500, RZ ;  /* 0x0001f500140d7810 */ /* 0x008fe40007f3e0ff */
[----:B------:R-:W-:Y:S02]  /*0800*/  ISETP.GE.AND P0, PT, R21, RZ, PT ;  /* 0x000000ff1500720c */ /* 0x000fe40003f06270 */
[----:B------:R-:W-:Y:S02]  /*0810*/  IADD3.X R29, RZ, R21, RZ, P1, !PT ;  /* 0x00000015ff1d7210 */ /* 0x000fe40000ffe4ff */
[----:B------:R-:W-:Y:S02]  /*0820*/  SEL R12, R13, R20, !P0 ;  /* 0x000000140d0c7207 */ /* 0x000fe40004000000 */
[----:B------:R-:W-:Y:S02]  /*0830*/  SEL R20, R29, R21, !P0 ;  /* 0x000000151d147207 */ /* 0x000fe40004000000 */
[----:B------:R-:W-:-:S02]  /*0840*/  ISETP.GT.U32.AND P1, PT, R12, 0x1f4ff, PT ;  /* 0x0001f4ff0c00780c */ /* 0x000fc40003f24070 */
[----:B----4-:R-:W-:Y:S02]  /*0850*/  IADD3 R13, P2, R18, 0x1f500, RZ ;  /* 0x0001f500120d7810 */ /* 0x010fe40007f5e0ff */
[----:B------:R-:W-:Y:S02]  /*0860*/  ISETP.GE.AND P0, PT, R19, RZ, PT ;  /* 0x000000ff1300720c */ /* 0x000fe40003f06270 */
[----:B------:R-:W-:Y:S02]  /*0870*/  ISETP.GT.U32.AND.EX P1, PT, R20, RZ, PT, P1 ;  /* 0x000000ff1400720c */ /* 0x000fe40003f24110 */
[----:B------:R-:W-:Y:S02]  /*0880*/  IADD3.X R21, RZ, R19, RZ, P2, !PT ;  /* 0x00000013ff157210 */ /* 0x000fe400017fe4ff */
[----:B------:R-:W-:Y:S02]  /*0890*/  SEL R12, R13, R18, !P0 ;  /* 0x000000120d0c7207 */ /* 0x000fe40004000000 */
[----:B------:R-:W-:-:S02]  /*08a0*/  ISETP.LT.AND P1, PT, R9, UR6, P1 ;  /* 0x0000000609007c0c */ /* 0x000fc40008f21270 */
[----:B------:R-:W-:Y:S02]  /*08b0*/  SEL R18, R21, R19, !P0 ;  /* 0x0000001315127207 */ /* 0x000fe40004000000 */
[----:B-----5:R-:W-:Y:S02]  /*08c0*/  IADD3 R9, P6, R14, 0x1f500, RZ ;  /* 0x0001f5000e097810 */ /* 0x020fe40007fde0ff */
[----:B------:R-:W-:Y:S02]  /*08d0*/  ISETP.GE.AND P0, PT, R15, RZ, PT ;  /* 0x000000ff0f00720c */ /* 0x000fe40003f06270 */
[----:B------:R-:W-:Y:S02]  /*08e0*/  IADD3 R19, P5, R16, 0x1f500, RZ ;  /* 0x0001f50010137810 */ /* 0x000fe40007fbe0ff */
[----:B------:R-:W-:Y:S02]  /*08f0*/  ISETP.GE.AND P3, PT, R17, RZ, PT ;  /* 0x000000ff1100720c */ /* 0x000fe40003f66270 */
[----:B------:R-:W-:-:S02]  /*0900*/  ISETP.GT.U32.AND P2, PT, R12, 0x1f4ff, PT ;  /* 0x0001f4ff0c00780c */ /* 0x000fc40003f44070 */
[----:B------:R-:W-:Y:S02]  /*0910*/  IADD3.X R13, RZ, R15, RZ, P6, !PT ;  /* 0x0000000fff0d7210 */ /* 0x000fe400037fe4ff */
[----:B------:R-:W-:Y:S02]  /*0920*/  SEL R12, R9, R14, !P0 ;  /* 0x0000000e090c7207 */ /* 0x000fe40004000000 */
[----:B------:R-:W-:Y:S02]  /*0930*/  IADD3.X R21, RZ, R17, RZ, P5, !PT ;  /* 0x00000011ff157210 */ /* 0x000fe40002ffe4ff */
[----:B------:R-:W-:Y:S02]  /*0940*/  SEL R9, R19, R16, !P3 ;  /* 0x0000001013097207 */ /* 0x000fe40005800000 */
[----:B------:R-:W-:Y:S02]  /*0950*/  SEL R14, R13, R15, !P0 ;  /* 0x0000000f0d0e7207 */ /* 0x000fe40004000000 */
[----:B------:R-:W-:-:S02]  /*0960*/  ISETP.GT.U32.AND P0, PT, R12, 0x1f4ff, PT ;  /* 0x0001f4ff0c00780c */ /* 0x000fc40003f04070 */
[----:B------:R-:W-:Y:S02]  /*0970*/  SEL R16, R21, R17, !P3 ;  /* 0x0000001115107207 */ /* 0x000fe40005800000 */
[----:B------:R-:W-:Y:S01]  /*0980*/  ISETP.GT.U32.AND P3, PT, R9, 0x1f4ff, PT ;  /* 0x0001f4ff0900780c */ /* 0x000fe20003f64070 */
[----:B--2---:R-:W-:Y:S01]  /*0990*/  IMAD.SHL.U32 R9, R10, 0x1000, RZ ;  /* 0x000010000a097824 */ /* 0x004fe200078e00ff */
[----:B------:R-:W-:Y:S02]  /*09a0*/  ISETP.GT.U32.AND.EX P2, PT, R18, RZ, PT, P2 ;  /* 0x000000ff1200720c */ /* 0x000fe40003f44120 */
[----:B------:R-:W-:Y:S02]  /*09b0*/  ISETP.GT.U32.AND.EX P0, PT, R14, RZ, PT, P0 ;  /* 0x000000ff0e00720c */ /* 0x000fe40003f04100 */
[----:B------:R-:W-:Y:S02]  /*09c0*/  ISETP.LT.AND P2, PT, R8, UR6, P2 ;  /* 0x0000000608007c0c */ /* 0x000fe40009741270 */
[----:B------:R-:W-:-:S02]  /*09d0*/  ISETP.GT.U32.AND.EX P3, PT, R16, RZ, PT, P3 ;  /* 0x000000ff1000720c */ /* 0x000fc40003f64130 */
[----:B------:R-:W-:Y:S02]  /*09e0*/  ISETP.GE.AND P5, PT, R11, RZ, PT ;  /* 0x000000ff0b00720c */ /* 0x000fe40003fa6270 */
[----:B------:R-:W-:Y:S02]  /*09f0*/  IADD3 R8, P6, R9, 0x1f500000, RZ ;  /* 0x1f50000009087810 */ /* 0x000fe40007fde0ff */
[----:B------:R-:W-:Y:S01]  /*0a00*/  ISETP.LT.AND P0, PT, R2, UR6, P0 ;  /* 0x0000000602007c0c */ /* 0x000fe20008701270 */
[----:B------:R-:W-:Y:S01]  /*0a10*/  FMUL R2, R7, R7 ;  /* 0x0000000707027220 */ /* 0x000fe20000400000 */
[----:B------:R-:W-:Y:S01]  /*0a20*/  ISETP.LT.AND P3, PT, R5, UR6, P3 ;  /* 0x0000000605007c0c */ /* 0x000fe20009f61270 */
[----:B------:R-:W-:Y:S01]  /*0a30*/  ULDC.64 UR6, c[0x0][0x250] ;  /* 0x0000940000067ab9 */ /* 0x000fe20000000a00 */
[----:B------:R-:W-:Y:S01]  /*0a40*/  SEL R8, R8, R9, !P5 ;  /* 0x0000000908087207 */ /* 0x000fe20006800000 */
[----:B------:R-:W-:Y:S01]  /*0a50*/  FMUL R5, R2, R7 ;  /* 0x0000000702057220 */ /* 0x000fe20000400000 */
[----:B------:R-:W-:-:S02]  /*0a60*/  SHF.L.U64.HI R9, R10, 0xc, R11 ;  /* 0x0000000c0a097819 */ /* 0x000fc4000001020b */
[----:B------:R-:W-:Y:S01]  /*0a70*/  PLOP3.LUT P1, PT, P1, P2, PT, 0xa8, 0x0 ;  /* 0x000000000000781c */ /* 0x000fe20000f25570 */
[----:B------:R-:W-:Y:S01]  /*0a80*/  FMUL R6, R6, R5 ;  /* 0x0000000506067220 */ /* 0x000fe20000400000 */
[----:B------:R-:W-:Y:S02]  /*0a90*/  IADD3.X R2, RZ, R9, RZ, P6, !PT ;  /* 0x00000009ff027210 */ /* 0x000fe400037fe4ff */
[----:B------:R-:W-:Y:S01]  /*0aa0*/  LOP3.LUT R13, R4, 0x3c, RZ, 0xc0, !PT ;  /* 0x0000003c040d7812 */ /* 0x000fe200078ec0ff */
[----:B------:R-:W-:Y:S01]  /*0ab0*/  FMUL R6, R6, 0.000244140625 ;  /* 0x3980000006067820 */ /* 0x000fe20000400000 */
[----:B------:R-:W-:Y:S02]  /*0ac0*/  PLOP3.LUT P0, PT, P1, P0, P3, 0xfe, 0x0 ;  /* 0x000000000000781c */ /* 0x000fe40000f01f36 */
[----:B------:R-:W-:Y:S02]  /*0ad0*/  SEL R2, R2, R9, !P5 ;  /* 0x0000000902027207 */ /* 0x000fe40006800000 */
[----:B------:R-:W-:-:S02]  /*0ae0*/  LOP3.LUT R4, R8, R13, RZ, 0xfc, !PT ;  /* 0x0000000d08047212 */ /* 0x000fc400078efcff */
[----:B------:R-:W-:-:S07]  /*0af0*/  MOV R5, RZ ;  /* 0x000000ff00057202 */ /* 0x000fce0000000f00 */
.L_x_4:
[----:B0-----:R-:W-:Y:S05]  /*0b00*/  @P0 BRA `(.L_x_1) ;  /* 0x0000000400940947 */ /* 0x001fea0003800000 */
[----:B------:R-:W0:Y:S01]  /*0b10*/  LDC.64 R18, c[0x0][0x210] ;  /* 0x00008400ff127b82 */ /* 0x000e220000000a00 */
[----:B------:R-:W-:Y:S02]  /*0b20*/  LOP3.LUT R27, R26, R5, RZ, 0xfc, !PT ;  /* 0x000000051a1b7212 */ /* 0x000fe400078efcff */
[----:B------:R-:W-:Y:S02]  /*0b30*/  CS2R R12, SRZ ;  /* 0x00000000000c7805 */ /* 0x000fe4000001ff00 */
[----:B------:R-:W-:-:S03]  /*0b40*/  CS2R R16, SRZ ;  /* 0x0000000000107805 */ /* 0x000fc6000001ff00 */
[----:B------:R-:W1:Y:S08]  /*0b50*/  LDC.64 R14, c[0x0][0x218] ;  /* 0x00008600ff0e7b82 */ /* 0x000e700000000a00 */
[----:B------:R-:W2:Y:S01]  /*0b60*/  LDC.64 R8, c[0x0][0x220] ;  /* 0x00008800ff087b82 */ /* 0x000ea20000000a00 */
[----:B0-----:R-:W-:-:S07]  /*0b70*/  IMAD.WIDE R22, R27, 0x2, R18 ;  /* 0x000000021b167825 */ /* 0x001fce00078e0212 */
[----:B------:R-:W0:Y:S01]  /*0b80*/  LDC.64 R20, c[0x0][0x230] ;  /* 0x00008c00ff147b82 */ /* 0x000e220000000a00 */
[----:B------:R3:W4:Y:S01]  /*0b90*/  @!P4 LDG.E.EF.64 R12, desc[UR4][R22.64] ;  /* 0x00000004160cc981 */ /* 0x000722000c0e1b00 */
[----:B-1----:R-:W-:-:S05]  /*0ba0*/  IMAD.WIDE R28, R27, 0x2, R14 ;  /* 0x000000021b1c7825 */ /* 0x002fca00078e020e */
[----:B------:R2:W5:Y:S01]  /*0bb0*/  @!P4 LDG.E.EF.64 R16, desc[UR4][R28.64] ;  /* 0x000000041c10c981 */ /* 0x000562000c0e1b00 */
[----:B------:R-:W-:Y:S01]  /*0bc0*/  CS2R R18, SRZ ;  /* 0x0000000000127805 */ /* 0x000fe2000001ff00 */
[----:B---3--:R-:W1:Y:S01]  /*0bd0*/  LDC.64 R22, c[0x0][0x240] ;  /* 0x00009000ff167b82 */ /* 0x008e620000000a00 */
[----:B------:R-:W-:Y:S01]  /*0be0*/  MOV R14, R0 ;  /* 0x00000000000e7202 */ /* 0x000fe20000000f00 */
[----:B------:R-:W-:Y:S02]  /*0bf0*/  IMAD.MOV.U32 R15, RZ, RZ, R3 ;  /* 0x000000ffff0f7224 */ /* 0x000fe400078e0003 */
[----:B--2---:R-:W-:-:S04]  /*0c00*/  IMAD.WIDE R28, R27, 0x2, R8 ;  /* 0x000000021b1c7825 */ /* 0x004fc800078e0208 */
[----:B------:R-:W2:Y:S04]  /*0c10*/  LDG.E.EL.64 R14, desc[UR4][R14.64] ;  /* 0x000000040e0e7981 */ /* 0x000ea8000c2e1b00 */
[----:B------:R1:W3:Y:S01]  /*0c20*/  @!P4 LDG.E.EF.64 R18, desc[UR4][R28.64] ;  /* 0x000000041c12c981 */ /* 0x0002e2000c0e1b00 */
[----:B------:R-:W-:Y:S01]  /*0c30*/  CS2R R8, SRZ ;  /* 0x0000000000087805 */ /* 0x000fe2000001ff00 */
[----:B0-----:R-:W-:-:S05]  /*0c40*/  IMAD.WIDE R20, R27, 0x2, R20 ;  /* 0x000000021b147825 */ /* 0x001fca00078e0214 */
[----:B------:R0:W2:Y:S01]  /*0c50*/  @!P4 LDG.E.EF.64 R8, desc[UR4][R20.64] ;  /* 0x000000041408c981 */ /* 0x0000a2000c0e1b00 */
[----:B-1----:R-:W-:Y:S01]  /*0c60*/  IMAD.WIDE R28, R27, 0x2, R22 ;  /* 0x000000021b1c7825 */ /* 0x002fe200078e0216 */
[----:B------:R-:W-:-:S06]  /*0c70*/  CS2R R22, SRZ ;  /* 0x0000000000167805 */ /* 0x000fcc000001ff00 */
[----:B------:R-:W2:Y:S01]  /*0c80*/  @!P4 LDG.E.EF.64 R22, desc[UR4][R28.64] ;  /* 0x000000041c16c981 */ /* 0x000ea2000c0e1b00 */
[----:B------:R-:W-:Y:S05]  /*0c90*/  WARPSYNC.ALL ;  /* 0x0000000000007948 */ /* 0x000fea0003800000 */
[----:B------:R-:W-:Y:S01]  /*0ca0*/  BAR.SYNC.DEFER_BLOCKING 0x0 ;  /* 0x0000000000007b1d */ /* 0x000fe20000010000 */
[----:B------:R-:W-:-:S04]  /*0cb0*/  ISETP.NE.U32.AND P1, PT, R10, -0x1, PT ;  /* 0xffffffff0a00780c */ /* 0x000fc80003f25070 */
[----:B------:R-:W-:Y:S01]  /*0cc0*/  ISETP.NE.AND.EX P1, PT, R11, -0x1, PT, P1 ;  /* 0xffffffff0b00780c */ /* 0x000fe20003f25310 */
[----:B----4-:R-:W-:Y:S02]  /*0cd0*/  HADD2.F32 R24, -RZ, R13.H1_H1 ;  /* 0x3000000dff187230 */ /* 0x010fe40000004100 */
[----:B------:R-:W-:Y:S02]  /*0ce0*/  HADD2.F32 R13, -RZ, R13.H0_H0 ;  /* 0x2000000dff0d7230 */ /* 0x000fe40000004100 */
[----:B-----5:R-:W-:Y:S02]  /*0cf0*/  HADD2.F32 R27, -RZ, R17.H1_H1 ;  /* 0x30000011ff1b7230 */ /* 0x020fe40000004100 */
[----:B------:R-:W-:Y:S02]  /*0d00*/  HADD2.F32 R17, -RZ, R17.H0_H0 ;  /* 0x20000011ff117230 */ /* 0x000fe40000004100 */
[----:B0-----:R-:W-:Y:S02]  /*0d10*/  HADD2.F32 R20, -RZ, R16.H1_H1 ;  /* 0x30000010ff147230 */ /* 0x001fe40000004100 */
[----:B------:R-:W-:Y:S01]  /*0d20*/  FADD R24, R24, R27 ;  /* 0x0000001b18187221 */ /* 0x000fe20000000000 */
[----:B------:R-:W-:-:S02]  /*0d30*/  HADD2.F32 R27, -RZ, R12.H1_H1 ;  /* 0x3000000cff1b7230 */ /* 0x000fc40000004100 */
[----:B------:R-:W-:-:S03]  /*0d40*/  FADD R17, R13, R17 ;  /* 0x000000110d117221 */ /* 0x000fc60000000000 */
[----:B------:R-:W-:Y:S01]  /*0d50*/  FADD R13, R27, R20 ;  /* 0x000000141b0d7221 */ /* 0x000fe20000000000 */
[----:B------:R-:W-:Y:S02]  /*0d60*/  HADD2.F32 R27, -RZ, R16.H0_H0 ;  /* 0x20000010ff1b7230 */ /* 0x000fe40000004100 */
[----:B---3--:R-:W-:Y:S02]  /*0d70*/  HADD2.F32 R16, -RZ, R19.H0_H0 ;  /* 0x20000013ff107230 */ /* 0x008fe40000004100 */
[----:B------:R-:W-:Y:S02]  /*0d80*/  HADD2.F32 R21, -RZ, R19.H1_H1 ;  /* 0x30000013ff157230 */ /* 0x000fe40000004100 */
[----:B------:R-:W-:Y:S02]  /*0d90*/  HADD2.F32 R12, -RZ, R12.H0_H0 ;  /* 0x2000000cff0c7230 */ /* 0x000fe40000004100 */
[----:B------:R-:W-:Y:S01]  /*0da0*/  FADD R16, R17, R16 ;  /* 0x0000001011107221 */ /* 0x000fe20000000000 */
[----:B------:R-:W-:-:S02]  /*0db0*/  HADD2.F32 R20, -RZ, R18.H1_H1 ;  /* 0x30000012ff147230 */ /* 0x000fc40000004100 */
[----:B------:R-:W-:Y:S01]  /*0dc0*/  FADD R24, R24, R21 ;  /* 0x0000001518187221 */ /* 0x000fe20000000000 */
[----:B--2---:R-:W-:Y:S02]  /*0dd0*/  HADD2.F32 R17, -RZ, R15.H1_H1 ;  /* 0x3000000fff117230 */ /* 0x004fe40000004100 */
[----:B------:R-:W-:Y:S01]  /*0de0*/  FADD R12, R12, R27 ;  /* 0x0000001b0c0c7221 */ /* 0x000fe20000000000 */
[----:B------:R-:W-:Y:S02]  /*0df0*/  HADD2.F32 R21, -RZ, R18.H0_H0 ;  /* 0x20000012ff157230 */ /* 0x000fe40000004100 */
[----:B------:R-:W-:Y:S02]  /*0e00*/  HADD2.F32 R15, -RZ, R15.H0_H0 ;  /* 0x2000000fff0f7230 */ /* 0x000fe40000004100 */
[----:B------:R-:W-:Y:S01]  /*0e10*/  FADD R18, R13, R20 ;  /* 0x000000140d127221 */ /* 0x000fe20000000000 */
[----:B------:R-:W-:Y:S01]  /*0e20*/  FADD R13, R12, R21 ;  /* 0x000000150c0d7221 */ /* 0x000fe20000000000 */
[----:B------:R-:W-:Y:S01]  /*0e30*/  FMUL R12, R24, R17 ;  /* 0x00000011180c7220 */ /* 0x000fe20000400000 */
[----:B------:R-:W-:Y:S01]  /*0e40*/  FMUL R16, R16, R15 ;  /* 0x0000000f10107220 */ /* 0x000fe20000400000 */
[----:B------:R-:W-:-:S02]  /*0e50*/  HADD2.F32 R15, -RZ, R9.H1_H1 ;  /* 0x30000009ff0f7230 */ /* 0x000fc40000004100 */
[----:B------:R-:W-:Y:S02]  /*0e60*/  HADD2.F32 R9, -RZ, R9.H0_H0 ;  /* 0x20000009ff097230 */ /* 0x000fe40000004100 */
[----:B------:R-:W-:Y:S02]  /*0e70*/  HADD2.F32 R17, -RZ, R8.H0_H0 ;  /* 0x20000008ff117230 */ /* 0x000fe40000004100 */
[----:B------:R-:W-:Y:S02]  /*0e80*/  HADD2.F32 R19, -RZ, R14.H1_H1 ;  /* 0x3000000eff137230 */ /* 0x000fe40000004100 */
[----:B------:R-:W-:Y:S02]  /*0e90*/  HADD2.F32 R20, -RZ, R14.H0_H0 ;  /* 0x2000000eff147230 */ /* 0x000fe40000004100 */
[----:B------:R-:W-:Y:S02]  /*0ea0*/  HADD2.F32 R14, -RZ, R8.H1_H1 ;  /* 0x30000008ff0e7230 */ /* 0x000fe40000004100 */
[----:B------:R-:W-:Y:S01]  /*0eb0*/  FADD R9, R9, R9 ;  /* 0x0000000909097221 */ /* 0x000fe20000000000 */
[----:B------:R-:W-:Y:S01]  /*0ec0*/  FADD R17, R17, R17 ;  /* 0x0000001111117221 */ /* 0x000fe20000000000 */
[----:B------:R-:W-:Y:S01]  /*0ed0*/  FADD R15, R15, R15 ;  /* 0x0000000f0f0f7221 */ /* 0x000fe20000000000 */
[----:B------:R-:W-:Y:S01]  /*0ee0*/  FMUL R8, R13, R20 ;  /* 0x000000140d087220 */ /* 0x000fe20000400000 */
[----:B------:R-:W-:Y:S01]  /*0ef0*/  FADD R13, R14, R14 ;  /* 0x0000000e0e0d7221 */ /* 0x000fe20000000000 */
[C---:B------:R-:W-:Y:S01]  /*0f00*/  FMUL R9, R6.reuse, R9 ;  /* 0x0000000906097220 */ /* 0x040fe20000400000 */
[C---:B------:R-:W-:Y:S01]  /*0f10*/  FMUL R17, R6.reuse, R17 ;  /* 0x0000001106117220 */ /* 0x040fe20000400000 */
[----:B------:R-:W-:Y:S01]  /*0f20*/  FMUL R15, R6, R15 ;  /* 0x0000000f060f7220 */ /* 0x000fe20000400000 */
[----:B------:R-:W-:Y:S01]  /*0f30*/  FMUL R18, R18, R19 ;  /* 0x0000001312127220 */ /* 0x000fe20000400000 */
[----:B------:R-:W-:Y:S01]  /*0f40*/  FMUL R13, R6, R13 ;  /* 0x0000000d060d7220 */ /* 0x000fe20000400000 */
[-C--:B------:R-:W-:Y:S01]  /*0f50*/  FFMA R16, R16, R7.reuse, R9 ;  /* 0x0000000710107223 */ /* 0x080fe20000000009 */
[----:B------:R-:W-:Y:S01]  /*0f60*/  FFMA R17, R8, R7, R17 ;  /* 0x0000000708117223 */ /* 0x000fe20000000011 */
[----:B------:R-:W-:-:S02]  /*0f70*/  HADD2.F32 R9, -RZ, R23.H1_H1 ;  /* 0x30000017ff097230 */ /* 0x000fc40000004100 */
[-C--:B------:R-:W-:Y:S01]  /*0f80*/  FFMA R12, R12, R7.reuse, R15 ;  /* 0x000000070c0c7223 */ /* 0x080fe2000000000f */
[----:B------:R-:W-:Y:S02]  /*0f90*/  HADD2.F32 R8, -RZ, R22.H1_H1 ;  /* 0x30000016ff087230 */ /* 0x000fe40000004100 */
[----:B------:R-:W-:Y:S01]  /*0fa0*/  FFMA R13, R18, R7, R13 ;  /* 0x00000007120d7223 */ /* 0x000fe2000000000d */
[----:B------:R-:W-:Y:S02]  /*0fb0*/  HADD2.F32 R23, -RZ, R23.H0_H0 ;  /* 0x20000017ff177230 */ /* 0x000fe40000004100 */
[----:B------:R-:W-:Y:S02]  /*0fc0*/  HADD2.F32 R22, -RZ, R22.H0_H0 ;  /* 0x20000016ff167230 */ /* 0x000fe40000004100 */
[----:B------:R-:W-:Y:S01]  /*0fd0*/  FADD R9, R12, R9 ;  /* 0x000000090c097221 */ /* 0x000fe20000000000 */
[----:B------:R-:W-:Y:S01]  /*0fe0*/  FADD R13, R13, R8 ;  /* 0x000000080d0d7221 */ /* 0x000fe20000000000 */
[----:B------:R-:W-:Y:S01]  /*0ff0*/  FADD R14, R16, R23 ;  /* 0x00000017100e7221 */ /* 0x000fe20000000000 */
[----:B------:R-:W-:-:S02]  /*1000*/  FADD R12, R17, R22 ;  /* 0x00000016110c7221 */ /* 0x000fc40000000000 */
[----:B------:R-:W-:Y:S02]  /*1010*/  FSEL R15, R9, RZ, P1 ;  /* 0x000000ff090f7208 */ /* 0x000fe40000800000 */
[----:B------:R-:W-:Y:S02]  /*1020*/  FSEL R14, R14, RZ, P1 ;  /* 0x000000ff0e0e7208 */ /* 0x000fe40000800000 */
[----:B------:R-:W-:Y:S02]  /*1030*/  FSEL R13, R13, RZ, P1 ;  /* 0x000000ff0d0d7208 */ /* 0x000fe40000800000 */
[----:B------:R-:W-:Y:S01]  /*1040*/  FSEL R12, R12, RZ, P1 ;  /* 0x000000ff0c0c7208 */ /* 0x000fe20000800000 */
[----:B------:R-:W-:Y:S06]  /*1050*/  @P4 BRA.U `(.L_x_2) ;  /* 0x0000000100204947 */ /* 0x000fec0003800000 */
[----:B------:R-:W-:Y:S01]  /*1060*/  LOP3.LUT R9, R5, R4, RZ, 0xfc, !PT ;  /* 0x0000000405097212 */ /* 0x000fe200078efcff */
[----:B------:R-:W-:Y:S01]  /*1070*/  BSSY B0, `(.L_x_2) ;  /* 0x0000006000007945 */ /* 0x000fe20003800000 */
[----:B------:R-:W-:Y:S02]  /*1080*/  LOP3.LUT R16, R25, R2, RZ, 0xfc, !PT ;  /* 0x0000000219107212 */ /* 0x000fe400078efcff */
[----:B------:R-:W-:-:S04]  /*1090*/  LEA R8, P1, R9, UR6, 0x2 ;  /* 0x0000000609087c11 */ /* 0x000fc8000f8210ff */
[----:B------:R-:W-:Y:S01]  /*10a0*/  LEA.HI.X R9, R9, UR7, R16, 0x2, P1 ;  /* 0x0000000709097c11 */ /* 0x000fe200088f1410 */
[----:B------:R-:W-:Y:S08]  /*10b0*/  @P4 BRA `(.L_x_3) ;  /* 0x0000000000044947 */ /* 0x000ff00003800000 */
[----:B------:R0:W-:Y:S02]  /*10c0*/  REDG.E.ADD.F32x4.FTZ.RN.STRONG.GPU desc[UR4][R8.64], R12 ;  /* 0x0000000c080079a6 */ /* 0x0001e4000c10f784 */
.L_x_3:
[----:B------:R-:W-:Y:S05]  /*10d0*/  BSYNC B0 ;  /* 0x0000000000007941 */ /* 0x000fea0003800000 */
.L_x_2:
[----:B------:R-:W-:Y:S02]  /*10e0*/  IADD3 R5, P1, R5, 0x40, RZ ;  /* 0x0000004005057810 */ /* 0x000fe40007f3e0ff */
[----:B------:R-:W-:Y:S02]  /*10f0*/  IADD3 R0, P2, R0, 0x80, RZ ;  /* 0x0000008000007810 */ /* 0x000fe40007f5e0ff */
[----:B------:R-:W-:Y:S02]  /*1100*/  IADD3.X R25, RZ, R25, RZ, P1, !PT ;  /* 0x00000019ff197210 */ /* 0x000fe40000ffe4ff */
[----:B------:R-:W-:Y:S02]  /*1110*/  ISETP.GE.U32.AND P1, PT, R5, 0x1000, PT ;  /* 0x000010000500780c */ /* 0x000fe40003f26070 */
[----:B------:R-:W-:Y:S02]  /*1120*/  IADD3.X R3, RZ, R3, RZ, P2, !PT ;  /* 0x00000003ff037210 */ /* 0x000fe400017fe4ff */
[----:B------:R-:W-:-:S13]  /*1130*/  ISETP.GE.U32.AND.EX P1, PT, R25, RZ, PT, P1 ;  /* 0x000000ff1900720c */ /* 0x000fda0003f26110 */
[----:B------:R-:W-:Y:S05]  /*1140*/  @!P1 BRA `(.L_x_4) ;  /* 0xfffffff8006c9947 */ /* 0x000fea000383ffff */
[----:B------:R-:W-:Y:S05]  /*1150*/  EXIT ;  /* 0x000000000000794d */ /* 0x000fea0003800000 */
.L_x_1:
[----:B------:R-:W-:Y:S01]  /*1160*/  MOV R0, 0x0 ;  /* 0x0000000000007802 */ /* 0x000fe20000000f00 */
[----:B------:R-:W-:Y:S01]  /*1170*/  ULDC.64 UR8, c[0x4][0x18] ;  /* 0x0100060000087ab9 */ /* 0x000fe20000000a00 */
[----:B------:R-:W-:Y:S01]  /*1180*/  ULDC.64 UR10, c[0x4][0x8] ;  /* 0x01000200000a7ab9 */ /* 0x000fe20000000a00 */
[----:B------:R-:W-:Y:S01]  /*1190*/  MOV R4, UR8 ;  /* 0x0000000800047c02 */ /* 0x000fe20008000f00 */
[----:B------:R0:W1:Y:S01]  /*11a0*/  LDC.64 R2, c[0x4][R0] ;  /* 0x0100000000027b82 */ /* 0x0000620000000a00 */
[----:B------:R-:W-:Y:S01]  /*11b0*/  MOV R5, UR9 ;  /* 0x0000000900057c02 */ /* 0x000fe20008000f00 */
[----:B------:R-:W-:Y:S01]  /*11c0*/  ULDC.64 UR8, c[0x4][0x10] ;  /* 0x0100040000087ab9 */ /* 0x000fe20000000a00 */
[----:B------:R-:W-:Y:S01]  /*11d0*/  HFMA2.MMA R8, -RZ, RZ, 0, 5.4836273193359375e-06 ;  /* 0x0000005cff087435 */ /* 0x000fe200000001ff */
[----:B------:R-:W-:Y:S01]  /*11e0*/  MOV R6, UR8 ;  /* 0x0000000800067c02 */ /* 0x000fe20008000f00 */
[----:B------:R-:W-:Y:S01]  /*11f0*/  HFMA2.MMA R13, -RZ, RZ, 0, 0 ;  /* 0x00000000ff0d7435 */ /* 0x000fe200000001ff */
[----:B------:R-:W-:Y:S01]  /*1200*/  IMAD.U32 R7, RZ, RZ, UR9 ;  /* 0x00000009ff077e24 */ /* 0x000fe2000f8e00ff */
[----:B0-----:R-:W-:-:S09]  /*1210*/  MOV R10, UR10 ;  /* 0x0000000a000a7c02 */ /* 0x001fd20008000f00 */
[----:B------:R-:W-:Y:S02]  /*1220*/  LEPC R20, `(.L_x_5) ;  /* 0x000000003014794e */ /* 0x000fe40000000000 */
[----:B------:R-:W-:Y:S02]  /*1230*/  MOV R11, UR11 ;  /* 0x0000000b000b7c02 */ /* 0x000fe40008000f00 */
[----:B------:R-:W-:-:S07]  /*1240*/  MOV R12, 0x1 ;  /* 0x00000001000c7802 */ /* 0x000fce0000000f00 */
[----:B-1----:R-:W-:Y:S05]  /*1250*/  CALL.ABS.NOINC R2 ;  /* 0x0000000002007343 */ /* 0x002fea0003c00000 */
.L_x_5:
[----:B------:R-:W-:Y:S05]  /*1260*/  BRA `(.L_x_5) ;  /* 0xfffffffc00fc7947 */ /* 0x000fea000383ffff */
.L_x_6:
[----:B------:R-:W-:-:S00]  /*1270*/  BRA `(.L_x_6) ;  /* 0xfffffffc00fc7947 */ /* 0x000fc0000383ffff */
[----:B------:R-:W-:-:S00]  /*1280*/  NOP ;  /* 0x0000000000007918 */ /* 0x000fc00000000000 */
[----:B------:R-:W-:-:S00]  /*1290*/  NOP ;  /* 0x0000000000007918 */ /* 0x000fc00000000000 */
[----:B------:R-:W-:-:S00]  /*12a0*/  NOP ;  /* 0x0000000000007918 */ /* 0x000fc00000000000 */
[----:B------:R-:W-:-:S00]  /*12b0*/  NOP ;  /* 0x0000000000007918 */ /* 0x000fc00000000000 */
[----:B------:R-:W-:-:S00]  /*12c0*/  NOP ;  /* 0x0000000000007918 */ /* 0x000fc00000000000 */
[----:B------:R-:W-:-:S00]  /*12d0*/  NOP ;  /* 0x0000000000007918 */ /* 0x000fc00000000000 */
[----:B------:R-:W-:-:S00]  /*12e0*/  NOP ;  /* 0x0000000000007918 */ /* 0x000fc00000000000 */
[----:B------:R-:W-:-:S00]  /*12f0*/  NOP ;  /* 0x0000000000007918 */ /* 0x000fc00000000000 */
.L_x_7:


//--------------------- .nv.global.init           --------------------------
	.section	.nv.global.init,"aw",@progbits
.nv.global.init:
	.type		assertFunc_0,@object
	.size		assertFunc_0,(assertMessage_0 - assertFunc_0)
assertFunc_0:
        /*0000*/ 	.byte	0x75, 0x6e, 0x6b, 0x6e, 0x6f, 0x77, 0x6e, 0x00
	.type		assertMessage_0,@object
	.size		assertMessage_0,(assertFile_0 - assertMessage_0)
assertMessage_0:
        /*0008*/ 	.byte	0x69, 0x6e, 0x64, 0x65, 0x78, 0x20, 0x6f, 0x75, 0x74, 0x20, 0x6f, 0x66, 0x20, 0x62, 0x6f, 0x75
        /*0018*/ 	.byte	0x6e, 0x64, 0x73, 0x3a, 0x20, 0x30, 0x20, 0x3c, 0x3d, 0x20, 0x74, 0x6d, 0x70, 0x34, 0x39, 0x20
        /*0028*/ 	.byte	0x3c, 0x20, 0x31, 0x32, 0x38, 0x32, 0x35, 0x36, 0x00
	.type		assertFile_0,@object
	.size		assertFile_0,(.L_1 - assertFile_0)
assertFile_0:
        /*0031*/ 	.byte	0x2e, 0x2f, 0x6c, 0x6f, 0x63, 0x61, 0x6c, 0x5f, 0x63, 0x61, 0x63, 0x68, 0x65, 0x2f, 0x6d, 0x33
        /*0041*/ 	.byte	0x2f, 0x63, 0x6d, 0x33, 0x78, 0x6d, 0x6f, 0x67, 0x66, 0x69, 0x70, 0x32, 0x6a, 0x6c, 0x69, 0x73
        /*0051*/ 	.byte	0x36, 0x6e, 0x64, 0x67, 0x7a, 0x34, 0x32, 0x68, 0x61, 0x79, 0x32, 0x61, 0x78, 0x76, 0x73, 0x6b
        /*0061*/ 	.byte	0x70, 0x61, 0x36, 0x34, 0x65, 0x6f, 0x78, 0x61, 0x64, 0x62, 0x74, 0x66, 0x67, 0x79, 0x6b, 0x35
        /*0071*/ 	.byte	0x67, 0x76, 0x74, 0x32, 0x63, 0x2e, 0x70, 0x79, 0x00
.L_1:


//--------------------- .nv.constant0.triton_red_fused__to_copy_add_div_embedding_dense_backward_mul_pow_sum_13 --------------------------
	.section	.nv.constant0.triton_red_fused__to_copy_add_div_embedding_dense_backward_mul_pow_sum_13,"a",@progbits
	.sectionflags	@""
	.align	4
.nv.constant0.triton_red_fused__to_copy_add_div_embedding_dense_backward_mul_pow_sum_13:
	.zero		616


//--------------------- SYMBOLS --------------------------

	.type		__assertfail,@function
